//
// Generated by NVIDIA NVVM Compiler
//
// Compiler Build ID: CL-36424714
// Cuda compilation tools, release 13.0, V13.0.88
// Based on NVVM 20.0.0
//

.version 9.0
.target sm_100
.address_size 64

	// .globl	_Z9matmulGPUPfS_S_i
// _ZZ12matmulSharedPfS_S_iE2As has been demoted
// _ZZ12matmulSharedPfS_S_iE2Bs has been demoted

.visible .entry _Z9matmulGPUPfS_S_i(
	.param .u64 .ptr .align 1 _Z9matmulGPUPfS_S_i_param_0,
	.param .u64 .ptr .align 1 _Z9matmulGPUPfS_S_i_param_1,
	.param .u64 .ptr .align 1 _Z9matmulGPUPfS_S_i_param_2,
	.param .u32 _Z9matmulGPUPfS_S_i_param_3
)
{
	.reg .pred 	%p<10>;
	.reg .b32 	%r<40>;
	.reg .b32 	%f<67>;
	.reg .b64 	%rd<67>;

	ld.param.u64 	%rd14, [_Z9matmulGPUPfS_S_i_param_0];
	ld.param.u64 	%rd15, [_Z9matmulGPUPfS_S_i_param_1];
	ld.param.u32 	%r18, [_Z9matmulGPUPfS_S_i_param_3];
	cvta.to.global.u64 	%rd1, %rd15;
	cvta.to.global.u64 	%rd2, %rd14;
	mov.u32 	%r19, %ctaid.y;
	mov.u32 	%r20, %ntid.y;
	mov.u32 	%r21, %tid.y;
	mad.lo.s32 	%r1, %r19, %r20, %r21;
	mov.u32 	%r22, %ctaid.x;
	mov.u32 	%r23, %ntid.x;
	mov.u32 	%r24, %tid.x;
	mad.lo.s32 	%r2, %r22, %r23, %r24;
	max.s32 	%r25, %r1, %r2;
	setp.ge.s32 	%p1, %r25, %r18;
	@%p1 bra 	$L__BB0_13;
	mul.lo.s32 	%r3, %r18, %r1;
	and.b32  	%r4, %r18, 7;
	setp.lt.u32 	%p2, %r18, 8;
	mov.f32 	%f66, 0f00000000;
	mov.b32 	%r38, 0;
	@%p2 bra 	$L__BB0_4;
	and.b32  	%r38, %r18, 2147483640;
	neg.s32 	%r36, %r38;
	mul.wide.s32 	%rd16, %r18, 4;
	add.s64 	%rd3, %rd1, %rd16;
	shl.b32 	%r7, %r18, 3;
	mul.wide.s32 	%rd17, %r18, 8;
	add.s64 	%rd4, %rd1, %rd17;
	mul.wide.s32 	%rd18, %r18, 12;
	add.s64 	%rd5, %rd1, %rd18;
	mul.wide.s32 	%rd19, %r18, 16;
	add.s64 	%rd6, %rd1, %rd19;
	mul.wide.s32 	%rd20, %r18, 20;
	add.s64 	%rd7, %rd1, %rd20;
	mul.wide.s32 	%rd21, %r18, 24;
	add.s64 	%rd8, %rd1, %rd21;
	mul.wide.s32 	%rd22, %r18, 28;
	add.s64 	%rd9, %rd1, %rd22;
	mul.wide.u32 	%rd23, %r3, 4;
	add.s64 	%rd24, %rd23, %rd2;
	add.s64 	%rd66, %rd24, 16;
	mov.f32 	%f66, 0f00000000;
	mov.u32 	%r35, %r2;
$L__BB0_3:
	.pragma "nounroll";
	mul.wide.s32 	%rd25, %r35, 4;
	add.s64 	%rd26, %rd3, %rd25;
	add.s64 	%rd27, %rd4, %rd25;
	add.s64 	%rd28, %rd5, %rd25;
	add.s64 	%rd29, %rd6, %rd25;
	add.s64 	%rd30, %rd7, %rd25;
	add.s64 	%rd31, %rd8, %rd25;
	add.s64 	%rd32, %rd9, %rd25;
	add.s64 	%rd33, %rd1, %rd25;
	ld.global.f32 	%f16, [%rd66+-16];
	ld.global.f32 	%f17, [%rd33];
	fma.rn.f32 	%f18, %f16, %f17, %f66;
	ld.global.f32 	%f19, [%rd66+-12];
	ld.global.f32 	%f20, [%rd26];
	fma.rn.f32 	%f21, %f19, %f20, %f18;
	ld.global.f32 	%f22, [%rd66+-8];
	ld.global.f32 	%f23, [%rd27];
	fma.rn.f32 	%f24, %f22, %f23, %f21;
	ld.global.f32 	%f25, [%rd66+-4];
	ld.global.f32 	%f26, [%rd28];
	fma.rn.f32 	%f27, %f25, %f26, %f24;
	ld.global.f32 	%f28, [%rd66];
	ld.global.f32 	%f29, [%rd29];
	fma.rn.f32 	%f30, %f28, %f29, %f27;
	ld.global.f32 	%f31, [%rd66+4];
	ld.global.f32 	%f32, [%rd30];
	fma.rn.f32 	%f33, %f31, %f32, %f30;
	ld.global.f32 	%f34, [%rd66+8];
	ld.global.f32 	%f35, [%rd31];
	fma.rn.f32 	%f36, %f34, %f35, %f33;
	ld.global.f32 	%f37, [%rd66+12];
	ld.global.f32 	%f38, [%rd32];
	fma.rn.f32 	%f66, %f37, %f38, %f36;
	add.s32 	%r36, %r36, 8;
	add.s32 	%r35, %r35, %r7;
	add.s64 	%rd66, %rd66, 32;
	setp.ne.s32 	%p3, %r36, 0;
	@%p3 bra 	$L__BB0_3;
$L__BB0_4:
	setp.eq.s32 	%p4, %r4, 0;
	@%p4 bra 	$L__BB0_12;
	and.b32  	%r13, %r18, 3;
	setp.lt.u32 	%p5, %r4, 4;
	@%p5 bra 	$L__BB0_7;
	add.s32 	%r27, %r38, %r3;
	mul.wide.u32 	%rd34, %r27, 4;
	add.s64 	%rd35, %rd2, %rd34;
	ld.global.f32 	%f40, [%rd35];
	mad.lo.s32 	%r28, %r38, %r18, %r2;
	mul.wide.s32 	%rd36, %r28, 4;
	add.s64 	%rd37, %rd1, %rd36;
	ld.global.f32 	%f41, [%rd37];
	fma.rn.f32 	%f42, %f40, %f41, %f66;
	cvt.u64.u32 	%rd38, %r3;
	cvt.u64.u32 	%rd39, %r38;
	add.s64 	%rd40, %rd39, %rd38;
	shl.b64 	%rd41, %rd40, 2;
	add.s64 	%rd42, %rd2, %rd41;
	ld.global.f32 	%f43, [%rd42+4];
	mul.wide.s32 	%rd43, %r18, 4;
	add.s64 	%rd44, %rd37, %rd43;
	ld.global.f32 	%f44, [%rd44];
	fma.rn.f32 	%f45, %f43, %f44, %f42;
	ld.global.f32 	%f46, [%rd42+8];
	add.s64 	%rd45, %rd44, %rd43;
	ld.global.f32 	%f47, [%rd45];
	fma.rn.f32 	%f48, %f46, %f47, %f45;
	ld.global.f32 	%f49, [%rd42+12];
	add.s64 	%rd46, %rd45, %rd43;
	ld.global.f32 	%f50, [%rd46];
	fma.rn.f32 	%f66, %f49, %f50, %f48;
	add.s32 	%r38, %r38, 4;
$L__BB0_7:
	setp.eq.s32 	%p6, %r13, 0;
	@%p6 bra 	$L__BB0_12;
	setp.eq.s32 	%p7, %r13, 1;
	@%p7 bra 	$L__BB0_10;
	add.s32 	%r29, %r38, %r3;
	mul.wide.u32 	%rd47, %r29, 4;
	add.s64 	%rd48, %rd2, %rd47;
	ld.global.f32 	%f52, [%rd48];
	mad.lo.s32 	%r30, %r38, %r18, %r2;
	mul.wide.s32 	%rd49, %r30, 4;
	add.s64 	%rd50, %rd1, %rd49;
	ld.global.f32 	%f53, [%rd50];
	fma.rn.f32 	%f54, %f52, %f53, %f66;
	cvt.u64.u32 	%rd51, %r3;
	cvt.u64.u32 	%rd52, %r38;
	add.s64 	%rd53, %rd52, %rd51;
	shl.b64 	%rd54, %rd53, 2;
	add.s64 	%rd55, %rd2, %rd54;
	ld.global.f32 	%f55, [%rd55+4];
	mul.wide.s32 	%rd56, %r18, 4;
	add.s64 	%rd57, %rd50, %rd56;
	ld.global.f32 	%f56, [%rd57];
	fma.rn.f32 	%f66, %f55, %f56, %f54;
	add.s32 	%r38, %r38, 2;
$L__BB0_10:
	and.b32  	%r31, %r18, 1;
	setp.eq.b32 	%p8, %r31, 1;
	not.pred 	%p9, %p8;
	@%p9 bra 	$L__BB0_12;
	add.s32 	%r32, %r38, %r3;
	mul.wide.u32 	%rd58, %r32, 4;
	add.s64 	%rd59, %rd2, %rd58;
	ld.global.f32 	%f57, [%rd59];
	mad.lo.s32 	%r33, %r38, %r18, %r2;
	mul.wide.s32 	%rd60, %r33, 4;
	add.s64 	%rd61, %rd1, %rd60;
	ld.global.f32 	%f58, [%rd61];
	fma.rn.f32 	%f66, %f57, %f58, %f66;
$L__BB0_12:
	ld.param.u64 	%rd65, [_Z9matmulGPUPfS_S_i_param_2];
	add.s32 	%r34, %r3, %r2;
	cvta.to.global.u64 	%rd62, %rd65;
	mul.wide.s32 	%rd63, %r34, 4;
	add.s64 	%rd64, %rd62, %rd63;
	st.global.f32 	[%rd64], %f66;
$L__BB0_13:
	ret;

}
	// .globl	_Z12matmulSharedPfS_S_i
.visible .entry _Z12matmulSharedPfS_S_i(
	.param .u64 .ptr .align 1 _Z12matmulSharedPfS_S_i_param_0,
	.param .u64 .ptr .align 1 _Z12matmulSharedPfS_S_i_param_1,
	.param .u64 .ptr .align 1 _Z12matmulSharedPfS_S_i_param_2,
	.param .u32 _Z12matmulSharedPfS_S_i_param_3
)
{
	.reg .pred 	%p<8>;
	.reg .b32 	%r<43>;
	.reg .b32 	%f<63>;
	.reg .b64 	%rd<13>;
	// demoted variable
	.shared .align 4 .b8 _ZZ12matmulSharedPfS_S_iE2As[1024];
	// demoted variable
	.shared .align 4 .b8 _ZZ12matmulSharedPfS_S_iE2Bs[1024];
	ld.param.u64 	%rd4, [_Z12matmulSharedPfS_S_i_param_0];
	ld.param.u64 	%rd5, [_Z12matmulSharedPfS_S_i_param_1];
	ld.param.u64 	%rd6, [_Z12matmulSharedPfS_S_i_param_2];
	ld.param.u32 	%r24, [_Z12matmulSharedPfS_S_i_param_3];
	mov.u32 	%r25, %ctaid.y;
	shl.b32 	%r26, %r25, 4;
	mov.u32 	%r40, %tid.y;
	add.s32 	%r2, %r26, %r40;
	mov.u32 	%r27, %ctaid.x;
	shl.b32 	%r3, %r27, 4;
	mov.u32 	%r38, %tid.x;
	add.s32 	%r5, %r3, %r38;
	setp.lt.s32 	%p1, %r24, 1;
	mov.f32 	%f62, 0f00000000;
	@%p1 bra 	$L__BB1_7;
	add.s32 	%r28, %r24, 15;
	shr.u32 	%r29, %r28, 4;
	shl.b32 	%r30, %r40, 6;
	mov.u32 	%r31, _ZZ12matmulSharedPfS_S_iE2As;
	add.s32 	%r6, %r31, %r30;
	shl.b32 	%r32, %r38, 2;
	add.s32 	%r7, %r6, %r32;
	mov.u32 	%r33, _ZZ12matmulSharedPfS_S_iE2Bs;
	add.s32 	%r9, %r33, %r32;
	add.s32 	%r8, %r9, %r30;
	neg.s32 	%r42, %r29;
	mad.lo.s32 	%r34, %r40, %r24, %r38;
	add.s32 	%r41, %r34, %r3;
	shl.b32 	%r12, %r24, 4;
	mad.lo.s32 	%r39, %r24, %r2, %r38;
	cvta.to.global.u64 	%rd1, %rd4;
	cvta.to.global.u64 	%rd2, %rd5;
	mov.f32 	%f62, 0f00000000;
$L__BB1_2:
	setp.ge.u32 	%p2, %r2, %r24;
	mul.wide.s32 	%rd7, %r39, 4;
	add.s64 	%rd3, %rd1, %rd7;
	setp.ge.s32 	%p3, %r38, %r24;
	mov.f32 	%f60, 0f00000000;
	or.pred  	%p4, %p2, %p3;
	@%p4 bra 	$L__BB1_4;
	ld.global.f32 	%f60, [%rd3];
$L__BB1_4:
	st.shared.f32 	[%r7], %f60;
	mov.f32 	%f61, 0f00000000;
	max.s32 	%r35, %r5, %r40;
	setp.ge.s32 	%p5, %r35, %r24;
	@%p5 bra 	$L__BB1_6;
	mul.wide.s32 	%rd8, %r41, 4;
	add.s64 	%rd9, %rd2, %rd8;
	ld.global.f32 	%f61, [%rd9];
$L__BB1_6:
	st.shared.f32 	[%r8], %f61;
	bar.sync 	0;
	ld.shared.f32 	%f12, [%r6];
	ld.shared.f32 	%f13, [%r9];
	fma.rn.f32 	%f14, %f12, %f13, %f62;
	ld.shared.f32 	%f15, [%r6+4];
	ld.shared.f32 	%f16, [%r9+64];
	fma.rn.f32 	%f17, %f15, %f16, %f14;
	ld.shared.f32 	%f18, [%r6+8];
	ld.shared.f32 	%f19, [%r9+128];
	fma.rn.f32 	%f20, %f18, %f19, %f17;
	ld.shared.f32 	%f21, [%r6+12];
	ld.shared.f32 	%f22, [%r9+192];
	fma.rn.f32 	%f23, %f21, %f22, %f20;
	ld.shared.f32 	%f24, [%r6+16];
	ld.shared.f32 	%f25, [%r9+256];
	fma.rn.f32 	%f26, %f24, %f25, %f23;
	ld.shared.f32 	%f27, [%r6+20];
	ld.shared.f32 	%f28, [%r9+320];
	fma.rn.f32 	%f29, %f27, %f28, %f26;
	ld.shared.f32 	%f30, [%r6+24];
	ld.shared.f32 	%f31, [%r9+384];
	fma.rn.f32 	%f32, %f30, %f31, %f29;
	ld.shared.f32 	%f33, [%r6+28];
	ld.shared.f32 	%f34, [%r9+448];
	fma.rn.f32 	%f35, %f33, %f34, %f32;
	ld.shared.f32 	%f36, [%r6+32];
	ld.shared.f32 	%f37, [%r9+512];
	fma.rn.f32 	%f38, %f36, %f37, %f35;
	ld.shared.f32 	%f39, [%r6+36];
	ld.shared.f32 	%f40, [%r9+576];
	fma.rn.f32 	%f41, %f39, %f40, %f38;
	ld.shared.f32 	%f42, [%r6+40];
	ld.shared.f32 	%f43, [%r9+640];
	fma.rn.f32 	%f44, %f42, %f43, %f41;
	ld.shared.f32 	%f45, [%r6+44];
	ld.shared.f32 	%f46, [%r9+704];
	fma.rn.f32 	%f47, %f45, %f46, %f44;
	ld.shared.f32 	%f48, [%r6+48];
	ld.shared.f32 	%f49, [%r9+768];
	fma.rn.f32 	%f50, %f48, %f49, %f47;
	ld.shared.f32 	%f51, [%r6+52];
	ld.shared.f32 	%f52, [%r9+832];
	fma.rn.f32 	%f53, %f51, %f52, %f50;
	ld.shared.f32 	%f54, [%r6+56];
	ld.shared.f32 	%f55, [%r9+896];
	fma.rn.f32 	%f56, %f54, %f55, %f53;
	ld.shared.f32 	%f57, [%r6+60];
	ld.shared.f32 	%f58, [%r9+960];
	fma.rn.f32 	%f62, %f57, %f58, %f56;
	bar.sync 	0;
	add.s32 	%r42, %r42, 1;
	setp.ne.s32 	%p6, %r42, 0;
	add.s32 	%r41, %r41, %r12;
	add.s32 	%r40, %r40, 16;
	add.s32 	%r39, %r39, 16;
	add.s32 	%r38, %r38, 16;
	@%p6 bra 	$L__BB1_2;
$L__BB1_7:
	max.s32 	%r36, %r2, %r5;
	setp.ge.s32 	%p7, %r36, %r24;
	@%p7 bra 	$L__BB1_9;
	mad.lo.s32 	%r37, %r24, %r2, %r5;
	cvta.to.global.u64 	%rd10, %rd6;
	mul.wide.s32 	%rd11, %r37, 4;
	add.s64 	%rd12, %rd10, %rd11;
	st.global.f32 	[%rd12], %f62;
$L__BB1_9:
	ret;

}


// ===== COMPILED SASS (sm_100) =====

	.target	sm_100

	.elftype	@"ET_EXEC"


//--------------------- .note.nv.tkinfo           --------------------------
	.section	.note.nv.tkinfo,"",@"SHT_NOTE"
	.sectionflags	@"SHF_NOTE_NV_TKINFO"
	.tkinfo
        /*0018*/ 	.word	0x00000002
        /*0030*/ 	.string	""
        /*0030*/ 	.string	"ptxas"
        /*0030*/ 	.string	"Cuda compilation tools, release 13.0, V13.0.88"
        /*0030*/ 	.string	"Build cuda_13.0.r13.0/compiler.36424714_0"
        /*0030*/ 	.string	"-arch sm_100 -m 64 "



//--------------------- .note.nv.cuinfo           --------------------------
	.section	.note.nv.cuinfo,"",@"SHT_NOTE"
	.sectionflags	@"SHF_NOTE_NV_CUINFO"
        /*0018*/ 	.short	0x0002
        /*001a*/ 	.short	0x0064
        /*001c*/ 	.short	0x0082
	.zero		2


//--------------------- .nv.info                  --------------------------
	.section	.nv.info,"",@"SHT_CUDA_INFO"
	.align	4


	//----- nvinfo : EIATTR_REGCOUNT
	.align		4
        /*0000*/ 	.byte	0x04, 0x2f
        /*0002*/ 	.short	(.L_1 - .L_0)
	.align		4
.L_0:
        /*0004*/ 	.word	index@(_Z9matmulGPUPfS_S_i)
        /*0008*/ 	.word	0x0000001e


	//----- nvinfo : EIATTR_FRAME_SIZE
	.align		4
.L_1:
        /*000c*/ 	.byte	0x04, 0x11
        /*000e*/ 	.short	(.L_3 - .L_2)
	.align		4
.L_2:
        /*0010*/ 	.word	index@(_Z9matmulGPUPfS_S_i)
        /*0014*/ 	.word	0x00000000


	//----- nvinfo : EIATTR_REGCOUNT
	.align		4
.L_3:
        /*0018*/ 	.byte	0x04, 0x2f
        /*001a*/ 	.short	(.L_5 - .L_4)
	.align		4
.L_4:
        /*001c*/ 	.word	index@(_Z12matmulSharedPfS_S_i)
        /*0020*/ 	.word	0x00000020


	//----- nvinfo : EIATTR_FRAME_SIZE
	.align		4
.L_5:
        /*0024*/ 	.byte	0x04, 0x11
        /*0026*/ 	.short	(.L_7 - .L_6)
	.align		4
.L_6:
        /*0028*/ 	.word	index@(_Z12matmulSharedPfS_S_i)
        /*002c*/ 	.word	0x00000000


	//----- nvinfo : EIATTR_MIN_STACK_SIZE
	.align		4
.L_7:
        /*0030*/ 	.byte	0x04, 0x12
        /*0032*/ 	.short	(.L_9 - .L_8)
	.align		4
.L_8:
        /*0034*/ 	.word	index@(_Z12matmulSharedPfS_S_i)
        /*0038*/ 	.word	0x00000000


	//----- nvinfo : EIATTR_MIN_STACK_SIZE
	.align		4
.L_9:
        /*003c*/ 	.byte	0x04, 0x12
        /*003e*/ 	.short	(.L_11 - .L_10)
	.align		4
.L_10:
        /*0040*/ 	.word	index@(_Z9matmulGPUPfS_S_i)
        /*0044*/ 	.word	0x00000000
.L_11:


//--------------------- .nv.compat                --------------------------
	.section	.nv.compat,"",@"SHT_CUDA_COMPAT_INFO"
	.align	4
        /*0000*/ 	.byte	0x02, 0x09, 0x00, 0x00, 0x02, 0x02, 0x01, 0x00, 0x02, 0x05, 0x05, 0x00, 0x03, 0x07, 0x01, 0x01
        /*0010*/ 	.byte	0x02, 0x03, 0x00, 0x00, 0x02, 0x06, 0x01, 0x00, 0x04, 0x0b, 0x08, 0x00, 0x09, 0x00, 0x00, 0x00
        /*0020*/ 	.byte	0x00, 0x00, 0x00, 0x00


//--------------------- .nv.info._Z12matmulSharedPfS_S_i --------------------------
	.section	.nv.info._Z12matmulSharedPfS_S_i,"",@"SHT_CUDA_INFO"
	.sectionflags	@""
	.align	4


	//----- nvinfo : EIATTR_CUDA_API_VERSION
	.align		4
        /*0000*/ 	.byte	0x04, 0x37
        /*0002*/ 	.short	(.L_13 - .L_12)
.L_12:
        /*0004*/ 	.word	0x00000082


	//----- nvinfo : EIATTR_KPARAM_INFO
	.align		4
.L_13:
        /*0008*/ 	.byte	0x04, 0x17
        /*000a*/ 	.short	(.L_15 - .L_14)
.L_14:
        /*000c*/ 	.word	0x00000000
        /*0010*/ 	.short	0x0003
        /*0012*/ 	.short	0x0018
        /*0014*/ 	.byte	0x00, 0xf0, 0x11, 0x00


	//----- nvinfo : EIATTR_KPARAM_INFO
	.align		4
.L_15:
        /*0018*/ 	.byte	0x04, 0x17
        /*001a*/ 	.short	(.L_17 - .L_16)
.L_16:
        /*001c*/ 	.word	0x00000000
        /*0020*/ 	.short	0x0002
        /*0022*/ 	.short	0x0010
        /*0024*/ 	.byte	0x00, 0xf5, 0x21, 0x00


	//----- nvinfo : EIATTR_KPARAM_INFO
	.align		4
.L_17:
        /*0028*/ 	.byte	0x04, 0x17
        /*002a*/ 	.short	(.L_19 - .L_18)
.L_18:
        /*002c*/ 	.word	0x00000000
        /*0030*/ 	.short	0x0001
        /*0032*/ 	.short	0x0008
        /*0034*/ 	.byte	0x00, 0xf5, 0x21, 0x00


	//----- nvinfo : EIATTR_KPARAM_INFO
	.align		4
.L_19:
        /*0038*/ 	.byte	0x04, 0x17
        /*003a*/ 	.short	(.L_21 - .L_20)
.L_20:
        /*003c*/ 	.word	0x00000000
        /*0040*/ 	.short	0x0000
        /*0042*/ 	.short	0x0000
        /*0044*/ 	.byte	0x00, 0xf5, 0x21, 0x00


	//----- nvinfo : EIATTR_SPARSE_MMA_MASK
	.align		4
.L_21:
        /*0048*/ 	.byte	0x03, 0x50
        /*004a*/ 	.short	0x0000


	//----- nvinfo : EIATTR_MAXREG_COUNT
	.align		4
        /*004c*/ 	.byte	0x03, 0x1b
        /*004e*/ 	.short	0x00ff


	//----- nvinfo : EIATTR_NUM_BARRIERS
	.align		4
        /*0050*/ 	.byte	0x02, 0x4c
        /*0052*/ 	.byte	0x01
	.zero		1


	//----- nvinfo : EIATTR_MERCURY_ISA_VERSION
	.align		4
        /*0054*/ 	.byte	0x03, 0x5f
        /*0056*/ 	.short	0x0101


	//----- nvinfo : EIATTR_VRC_CTA_INIT_COUNT
	.align		4
        /*0058*/ 	.byte	0x02, 0x4a
	.zero		1
	.zero		1


	//----- nvinfo : EIATTR_EXIT_INSTR_OFFSETS
	.align		4
        /*005c*/ 	.byte	0x04, 0x1c
        /*005e*/ 	.short	(.L_23 - .L_22)


	//   ....[0]....
.L_22:
        /*0060*/ 	.word	0x000005c0


	//   ....[1]....
        /*0064*/ 	.word	0x00000610


	//----- nvinfo : EIATTR_CBANK_PARAM_SIZE
	.align		4
.L_23:
        /*0068*/ 	.byte	0x03, 0x19
        /*006a*/ 	.short	0x001c


	//----- nvinfo : EIATTR_PARAM_CBANK
	.align		4
        /*006c*/ 	.byte	0x04, 0x0a
        /*006e*/ 	.short	(.L_25 - .L_24)
	.align		4
.L_24:
        /*0070*/ 	.word	index@(.nv.constant0._Z12matmulSharedPfS_S_i)
        /*0074*/ 	.short	0x0380
        /*0076*/ 	.short	0x001c


	//----- nvinfo : EIATTR_SW_WAR
	.align		4
.L_25:
        /*0078*/ 	.byte	0x04, 0x36
        /*007a*/ 	.short	(.L_27 - .L_26)
.L_26:
        /*007c*/ 	.word	0x00000008
.L_27:


//--------------------- .nv.info._Z9matmulGPUPfS_S_i --------------------------
	.section	.nv.info._Z9matmulGPUPfS_S_i,"",@"SHT_CUDA_INFO"
	.sectionflags	@""
	.align	4


	//----- nvinfo : EIATTR_CUDA_API_VERSION
	.align		4
        /*0000*/ 	.byte	0x04, 0x37
        /*0002*/ 	.short	(.L_29 - .L_28)
.L_28:
        /*0004*/ 	.word	0x00000082


	//----- nvinfo : EIATTR_KPARAM_INFO
	.align		4
.L_29:
        /*0008*/ 	.byte	0x04, 0x17
        /*000a*/ 	.short	(.L_31 - .L_30)
.L_30:
        /*000c*/ 	.word	0x00000000
        /*0010*/ 	.short	0x0003
        /*0012*/ 	.short	0x0018
        /*0014*/ 	.byte	0x00, 0xf0, 0x11, 0x00


	//----- nvinfo : EIATTR_KPARAM_INFO
	.align		4
.L_31:
        /*0018*/ 	.byte	0x04, 0x17
        /*001a*/ 	.short	(.L_33 - .L_32)
.L_32:
        /*001c*/ 	.word	0x00000000
        /*0020*/ 	.short	0x0002
        /*0022*/ 	.short	0x0010
        /*0024*/ 	.byte	0x00, 0xf5, 0x21, 0x00


	//----- nvinfo : EIATTR_KPARAM_INFO
	.align		4
.L_33:
        /*0028*/ 	.byte	0x04, 0x17
        /*002a*/ 	.short	(.L_35 - .L_34)
.L_34:
        /*002c*/ 	.word	0x00000000
        /*0030*/ 	.short	0x0001
        /*0032*/ 	.short	0x0008
        /*0034*/ 	.byte	0x00, 0xf5, 0x21, 0x00


	//----- nvinfo : EIATTR_KPARAM_INFO
	.align		4
.L_35:
        /*0038*/ 	.byte	0x04, 0x17
        /*003a*/ 	.short	(.L_37 - .L_36)
.L_36:
        /*003c*/ 	.word	0x00000000
        /*0040*/ 	.short	0x0000
        /*0042*/ 	.short	0x0000
        /*0044*/ 	.byte	0x00, 0xf5, 0x21, 0x00


	//----- nvinfo : EIATTR_SPARSE_MMA_MASK
	.align		4
.L_37:
        /*0048*/ 	.byte	0x03, 0x50
        /*004a*/ 	.short	0x0000


	//----- nvinfo : EIATTR_MAXREG_COUNT
	.align		4
        /*004c*/ 	.byte	0x03, 0x1b
        /*004e*/ 	.short	0x00ff


	//----- nvinfo : EIATTR_MERCURY_ISA_VERSION
	.align		4
        /*0050*/ 	.byte	0x03, 0x5f
        /*0052*/ 	.short	0x0101


	//----- nvinfo : EIATTR_VRC_CTA_INIT_COUNT
	.align		4
        /*0054*/ 	.byte	0x02, 0x4a
	.zero		1
	.zero		1


	//----- nvinfo : EIATTR_EXIT_INSTR_OFFSETS
	.align		4
        /*0058*/ 	.byte	0x04, 0x1c
        /*005a*/ 	.short	(.L_39 - .L_38)


	//   ....[0]....
.L_38:
        /*005c*/ 	.word	0x000000c0


	//   ....[1]....
        /*0060*/ 	.word	0x00000a90


	//----- nvinfo : EIATTR_CBANK_PARAM_SIZE
	.align		4
.L_39:
        /*0064*/ 	.byte	0x03, 0x19
        /*0066*/ 	.short	0x001c


	//----- nvinfo : EIATTR_PARAM_CBANK
	.align		4
        /*0068*/ 	.byte	0x04, 0x0a
        /*006a*/ 	.short	(.L_41 - .L_40)
	.align		4
.L_40:
        /*006c*/ 	.word	index@(.nv.constant0._Z9matmulGPUPfS_S_i)
        /*0070*/ 	.short	0x0380
        /*0072*/ 	.short	0x001c


	//----- nvinfo : EIATTR_SW_WAR
	.align		4
.L_41:
        /*0074*/ 	.byte	0x04, 0x36
        /*0076*/ 	.short	(.L_43 - .L_42)
.L_42:
        /*0078*/ 	.word	0x00000008
.L_43:


//--------------------- .nv.callgraph             --------------------------
	.section	.nv.callgraph,"",@"SHT_CUDA_CALLGRAPH"
	.align	4
	.sectionentsize	8
	.align		4
        /*0000*/ 	.word	0x00000000
	.align		4
        /*0004*/ 	.word	0xffffffff
	.align		4
        /*0008*/ 	.word	0x00000000
	.align		4
        /*000c*/ 	.word	0xfffffffe
	.align		4
        /*0010*/ 	.word	0x00000000
	.align		4
        /*0014*/ 	.word	0xfffffffd
	.align		4
        /*0018*/ 	.word	0x00000000
	.align		4
        /*001c*/ 	.word	0xfffffffc


//--------------------- .text._Z12matmulSharedPfS_S_i --------------------------
	.section	.text._Z12matmulSharedPfS_S_i,"ax",@progbits
	.align	128
        .global         _Z12matmulSharedPfS_S_i
        .type           _Z12matmulSharedPfS_S_i,@function
        .size           _Z12matmulSharedPfS_S_i,(.L_x_8 - _Z12matmulSharedPfS_S_i)
        .other          _Z12matmulSharedPfS_S_i,@"STO_CUDA_ENTRY STV_DEFAULT"
_Z12matmulSharedPfS_S_i:
.text._Z12matmulSharedPfS_S_i:
[----:B------:R-:W-:Y:S01]  /*0000*/  LDC R1, c[0x0][0x37c] ;  /* 0x0000df00ff017b82 */ /* 0x000fe20000000800 */
[----:B------:R-:W0:Y:S01]  /*0010*/  LDCU UR4, c[0x0][0x398] ;  /* 0x00007300ff0477ac */ /* 0x000e220008000800 */
[----:B------:R-:W1:Y:S01]  /*0020*/  S2R R5, SR_CTAID.Y ;  /* 0x0000000000057919 */ /* 0x000e620000002600 */
[----:B------:R-:W-:Y:S01]  /*0030*/  HFMA2 R25, -RZ, RZ, 0, 0 ;  /* 0x00000000ff197431 */ /* 0x000fe200000001ff */
[----:B------:R-:W2:Y:S01]  /*0040*/  LDCU.64 UR8, c[0x0][0x358] ;  /* 0x00006b00ff0877ac */ /* 0x000ea20008000a00 */
[----:B------:R-:W1:Y:S01]  /*0050*/  S2R R3, SR_TID.Y ;  /* 0x0000000000037919 */ /* 0x000e620000002200 */
[----:B------:R-:W3:Y:S01]  /*0060*/  S2R R10, SR_CTAID.X ;  /* 0x00000000000a7919 */ /* 0x000ee20000002500 */
[----:B------:R-:W3:Y:S01]  /*0070*/  S2R R2, SR_TID.X ;  /* 0x0000000000027919 */ /* 0x000ee20000002100 */
[----:B0-----:R-:W-:-:S04]  /*0080*/  MOV R6, UR4 ;  /* 0x0000000400067c02 */ /* 0x001fc80008000f00 */
[----:B------:R-:W-:Y:S02]  /*0090*/  ISETP.GE.AND P0, PT, R6, 0x1, PT ;  /* 0x000000010600780c */ /* 0x000fe40003f06270 */
[----:B-1----:R-:W-:Y:S02]  /*00a0*/  LEA R5, R5, R3, 0x4 ;  /* 0x0000000305057211 */ /* 0x002fe400078e20ff */
[----:B---3--:R-:W-:-:S09]  /*00b0*/  LEA R4, R10, R2, 0x4 ;  /* 0x000000020a047211 */ /* 0x008fd200078e20ff */
[----:B--2---:R-:W-:Y:S05]  /*00c0*/  @!P0 BRA `(.L_x_0) ;  /* 0x0000000400348947 */ /* 0x004fea0003800000 */
[----:B------:R-:W0:Y:S01]  /*00d0*/  S2UR UR6, SR_CgaCtaId ;  /* 0x00000000000679c3 */ /* 0x000e220000008800 */
[----:B------:R-:W-:Y:S01]  /*00e0*/  UMOV UR4, 0x400 ;  /* 0x0000040000047882 */ /* 0x000fe20000000000 */
[----:B------:R-:W-:Y:S01]  /*00f0*/  IADD3 R8, PT, PT, R6, 0xf, RZ ;  /* 0x0000000f06087810 */ /* 0x000fe20007ffe0ff */
[----:B------:R-:W-:Y:S01]  /*0100*/  UIADD3 UR5, UPT, UPT, UR4, 0x400, URZ ;  /* 0x0000040004057890 */ /* 0x000fe2000fffe0ff */
[-CC-:B------:R-:W-:Y:S01]  /*0110*/  IMAD R7, R3, R6.reuse, R2.reuse ;  /* 0x0000000603077224 */ /* 0x180fe200078e0202 */
[----:B------:R-:W-:Y:S01]  /*0120*/  MOV R25, RZ ;  /* 0x000000ff00197202 */ /* 0x000fe20000000f00 */
[----:B------:R-:W-:Y:S01]  /*0130*/  IMAD R18, R5, R6, R2 ;  /* 0x0000000605127224 */ /* 0x000fe200078e0202 */
[----:B------:R-:W-:Y:S01]  /*0140*/  SHF.R.U32.HI R8, RZ, 0x4, R8 ;  /* 0x00000004ff087819 */ /* 0x000fe20000011608 */
[----:B------:R-:W1:Y:S01]  /*0150*/  LDC R0, c[0x0][0x398] ;  /* 0x0000e600ff007b82 */ /* 0x000e620000000800 */
[----:B------:R-:W-:Y:S02]  /*0160*/  IMAD R7, R10, 0x10, R7 ;  /* 0x000000100a077824 */ /* 0x000fe400078e0207 */
[----:B------:R-:W-:-:S05]  /*0170*/  IADD3 R19, PT, PT, -R8, RZ, RZ ;  /* 0x000000ff08137210 */ /* 0x000fca0007ffe1ff */
[----:B------:R-:W2:Y:S01]  /*0180*/  LDC.64 R22, c[0x0][0x380] ;  /* 0x0000e000ff167b82 */ /* 0x000ea20000000a00 */
[----:B0-----:R-:W-:Y:S02]  /*0190*/  ULEA UR5, UR6, UR5, 0x18 ;  /* 0x0000000506057291 */ /* 0x001fe4000f8ec0ff */
[----:B------:R-:W-:-:S04]  /*01a0*/  ULEA UR4, UR6, UR4, 0x18 ;  /* 0x0000000406047291 */ /* 0x000fc8000f8ec0ff */
[----:B------:R-:W-:Y:S02]  /*01b0*/  LEA R16, R2, UR5, 0x2 ;  /* 0x0000000502107c11 */ /* 0x000fe4000f8e10ff */
[----:B------:R-:W-:-:S03]  /*01c0*/  LEA R17, R3, UR4, 0x6 ;  /* 0x0000000403117c11 */ /* 0x000fc6000f8e30ff */
[----:B------:R-:W-:Y:S01]  /*01d0*/  IMAD R21, R3, 0x40, R16 ;  /* 0x0000004003157824 */ /* 0x000fe200078e0210 */
[----:B------:R-:W-:-:S07]  /*01e0*/  LEA R20, R2, R17, 0x2 ;  /* 0x0000001102147211 */ /* 0x000fce00078e10ff */
.L_x_1:
[----:B-1----:R-:W-:Y:S01]  /*01f0*/  MOV R6, R0 ;  /* 0x0000000000067202 */ /* 0x002fe20000000f00 */
[----:B------:R-:W-:Y:S01]  /*0200*/  HFMA2 R29, -RZ, RZ, 0, 0 ;  /* 0x00000000ff1d7431 */ /* 0x000fe200000001ff */
[----:B------:R-:W-:Y:S02]  /*0210*/  VIMNMX R9, PT, PT, R4, R3, !PT ;  /* 0x0000000304097248 */ /* 0x000fe40007fe0100 */
[-C--:B------:R-:W-:Y:S02]  /*0220*/  ISETP.GE.AND P0, PT, R2, R6.reuse, PT ;  /* 0x000000060200720c */ /* 0x080fe40003f06270 */
[-C--:B------:R-:W-:Y:S01]  /*0230*/  ISETP.GE.AND P1, PT, R9, R6.reuse, PT ;  /* 0x000000060900720c */ /* 0x080fe20003f26270 */
[----:B--2---:R-:W-:Y:S01]  /*0240*/  IMAD.WIDE R8, R18, 0x4, R22 ;  /* 0x0000000412087825 */ /* 0x004fe200078e0216 */
[----:B------:R-:W-:Y:S02]  /*0250*/  ISETP.GE.U32.OR P0, PT, R5, R6, P0 ;  /* 0x000000060500720c */ /* 0x000fe40000706470 */
[----:B------:R-:W-:-:S09]  /*0260*/  MOV R24, RZ ;  /* 0x000000ff00187202 */ /* 0x000fd20000000f00 */
[----:B------:R-:W0:Y:S02]  /*0270*/  @!P1 LDC.64 R10, c[0x0][0x388] ;  /* 0x0000e200ff0a9b82 */ /* 0x000e240000000a00 */
[----:B------:R-:W2:Y:S01]  /*0280*/  @!P0 LDG.E R29, desc[UR8][R8.64] ;  /* 0x00000008081d8981 */ /* 0x000ea2000c1e1900 */
[----:B0-----:R-:W-:-:S05]  /*0290*/  @!P1 IMAD.WIDE R10, R7, 0x4, R10 ;  /* 0x00000004070a9825 */ /* 0x001fca00078e020a */
[----:B------:R-:W3:Y:S01]  /*02a0*/  @!P1 LDG.E R24, desc[UR8][R10.64] ;  /* 0x000000080a189981 */ /* 0x000ee2000c1e1900 */
[----:B------:R-:W-:-:S05]  /*02b0*/  VIADD R19, R19, 0x1 ;  /* 0x0000000113137836 */ /* 0x000fca0000000000 */
[----:B------:R-:W-:Y:S02]  /*02c0*/  ISETP.NE.AND P0, PT, R19, RZ, PT ;  /* 0x000000ff1300720c */ /* 0x000fe40003f05270 */
[----:B------:R-:W-:Y:S02]  /*02d0*/  IADD3 R3, PT, PT, R3, 0x10, RZ ;  /* 0x0000001003037810 */ /* 0x000fe40007ffe0ff */
[----:B------:R-:W-:Y:S02]  /*02e0*/  IADD3 R18, PT, PT, R18, 0x10, RZ ;  /* 0x0000001012127810 */ /* 0x000fe40007ffe0ff */
[----:B------:R-:W-:Y:S02]  /*02f0*/  IADD3 R2, PT, PT, R2, 0x10, RZ ;  /* 0x0000001002027810 */ /* 0x000fe40007ffe0ff */
[----:B------:R-:W-:Y:S01]  /*0300*/  LEA R7, R6, R7, 0x4 ;  /* 0x0000000706077211 */ /* 0x000fe200078e20ff */
[----:B--2---:R-:W-:Y:S04]  /*0310*/  STS [R20], R29 ;  /* 0x0000001d14007388 */ /* 0x004fe80000000800 */
[----:B---3--:R-:W-:Y:S01]  /*0320*/  STS [R21], R24 ;  /* 0x0000001815007388 */ /* 0x008fe20000000800 */
[----:B------:R-:W-:Y:S06]  /*0330*/  BAR.SYNC.DEFER_BLOCKING 0x0 ;  /* 0x0000000000007b1d */ /* 0x000fec0000010000 */
[----:B------:R-:W-:Y:S04]  /*0340*/  LDS R26, [R16] ;  /* 0x00000000101a7984 */ /* 0x000fe80000000800 */
[----:B------:R-:W0:Y:S04]  /*0350*/  LDS.128 R12, [R17] ;  /* 0x00000000110c7984 */ /* 0x000e280000000c00 */
[----:B------:R-:W1:Y:S04]  /*0360*/  LDS R28, [R16+0x40] ;  /* 0x00004000101c7984 */ /* 0x000e680000000800 */
[----:B------:R-:W2:Y:S04]  /*0370*/  LDS R27, [R16+0x80] ;  /* 0x00008000101b7984 */ /* 0x000ea80000000800 */
[----:B------:R-:W-:Y:S04]  /*0380*/  LDS.128 R8, [R17+0x10] ;  /* 0x0000100011087984 */ /* 0x000fe80000000c00 */
[----:B------:R-:W-:Y:S01]  /*0390*/  LDS R24, [R16+0x140] ;  /* 0x0001400010187984 */ /* 0x000fe20000000800 */
[----:B0-----:R-:W-:-:S03]  /*03a0*/  FFMA R26, R12, R26, R25 ;  /* 0x0000001a0c1a7223 */ /* 0x001fc60000000019 */
[----:B------:R-:W0:Y:S01]  /*03b0*/  LDS R12, [R16+0xc0] ;  /* 0x0000c000100c7984 */ /* 0x000e220000000800 */
[----:B-1----:R-:W-:-:S03]  /*03c0*/  FFMA R26, R28, R13, R26 ;  /* 0x0000000d1c1a7223 */ /* 0x002fc6000000001a */
[----:B------:R-:W1:Y:S04]  /*03d0*/  LDS R13, [R16+0x100] ;  /* 0x00010000100d7984 */ /* 0x000e680000000800 */
[----:B------:R-:W3:Y:S01]  /*03e0*/  LDS R25, [R16+0x180] ;  /* 0x0001800010197984 */ /* 0x000ee20000000800 */
[----:B--2---:R-:W-:-:S04]  /*03f0*/  FFMA R27, R27, R14, R26 ;  /* 0x0000000e1b1b7223 */ /* 0x004fc8000000001a */
[----:B0-----:R-:W-:Y:S02]  /*0400*/  FFMA R15, R12, R15, R27 ;  /* 0x0000000f0c0f7223 */ /* 0x001fe4000000001b */
[----:B------:R-:W-:Y:S02]  /*0410*/  LDS R27, [R16+0x200] ;  /* 0x00020000101b7984 */ /* 0x000fe40000000800 */
[----:B-1----:R-:W-:Y:S02]  /*0420*/  FFMA R13, R8, R13, R15 ;  /* 0x0000000d080d7223 */ /* 0x002fe4000000000f */
[----:B------:R-:W0:Y:S02]  /*0430*/  LDS R8, [R16+0x1c0] ;  /* 0x0001c00010087984 */ /* 0x000e240000000800 */
[----:B------:R-:W-:Y:S02]  /*0440*/  FFMA R26, R24, R9, R13 ;  /* 0x00000009181a7223 */ /* 0x000fe4000000000d */
[----:B------:R-:W1:Y:S04]  /*0450*/  LDS.128 R12, [R17+0x20] ;  /* 0x00002000110c7984 */ /* 0x000e680000000c00 */
[----:B------:R-:W2:Y:S01]  /*0460*/  LDS R24, [R16+0x240] ;  /* 0x0002400010187984 */ /* 0x000ea20000000800 */
[----:B---3--:R-:W-:-:S03]  /*0470*/  FFMA R9, R25, R10, R26 ;  /* 0x0000000a19097223 */ /* 0x008fc6000000001a */
[----:B------:R-:W3:Y:S01]  /*0480*/  LDS R25, [R16+0x280] ;  /* 0x0002800010197984 */ /* 0x000ee20000000800 */
[----:B0-----:R-:W-:-:S04]  /*0490*/  FFMA R9, R8, R11, R9 ;  /* 0x0000000b08097223 */ /* 0x001fc80000000009 */
[----:B-1----:R-:W-:Y:S02]  /*04a0*/  FFMA R9, R12, R27, R9 ;  /* 0x0000001b0c097223 */ /* 0x002fe40000000009 */
[----:B------:R-:W0:Y:S02]  /*04b0*/  LDS R12, [R16+0x2c0] ;  /* 0x0002c000100c7984 */ /* 0x000e240000000800 */
[----:B--2---:R-:W-:Y:S02]  /*04c0*/  FFMA R24, R24, R13, R9 ;  /* 0x0000000d18187223 */ /* 0x004fe40000000009 */
[----:B------:R-:W-:Y:S04]  /*04d0*/  LDS R13, [R16+0x300] ;  /* 0x00030000100d7984 */ /* 0x000fe80000000800 */
[----:B------:R-:W1:Y:S01]  /*04e0*/  LDS.128 R8, [R17+0x30] ;  /* 0x0000300011087984 */ /* 0x000e620000000c00 */
[----:B---3--:R-:W-:-:S03]  /*04f0*/  FFMA R25, R25, R14, R24 ;  /* 0x0000000e19197223 */ /* 0x008fc60000000018 */
[----:B------:R-:W2:Y:S04]  /*0500*/  LDS R27, [R16+0x340] ;  /* 0x00034000101b7984 */ /* 0x000ea80000000800 */
[----:B------:R-:W3:Y:S04]  /*0510*/  LDS R24, [R16+0x380] ;  /* 0x0003800010187984 */ /* 0x000ee80000000800 */
[----:B------:R-:W4:Y:S01]  /*0520*/  LDS R14, [R16+0x3c0] ;  /* 0x0003c000100e7984 */ /* 0x000f220000000800 */
[----:B0-----:R-:W-:-:S04]  /*0530*/  FFMA R15, R12, R15, R25 ;  /* 0x0000000f0c0f7223 */ /* 0x001fc80000000019 */
[----:B-1----:R-:W-:-:S04]  /*0540*/  FFMA R8, R8, R13, R15 ;  /* 0x0000000d08087223 */ /* 0x002fc8000000000f */
[----:B--2---:R-:W-:-:S04]  /*0550*/  FFMA R9, R27, R9, R8 ;  /* 0x000000091b097223 */ /* 0x004fc80000000008 */
[----:B---3--:R-:W-:-:S04]  /*0560*/  FFMA R9, R24, R10, R9 ;  /* 0x0000000a18097223 */ /* 0x008fc80000000009 */
[----:B----4-:R-:W-:Y:S01]  /*0570*/  FFMA R25, R14, R11, R9 ;  /* 0x0000000b0e197223 */ /* 0x010fe20000000009 */
[----:B------:R-:W-:Y:S06]  /*0580*/  BAR.SYNC.DEFER_BLOCKING 0x0 ;  /* 0x0000000000007b1d */ /* 0x000fec0000010000 */
[----:B------:R-:W-:Y:S05]  /*0590*/  @P0 BRA `(.L_x_1) ;  /* 0xfffffffc00140947 */ /* 0x000fea000383ffff */
.L_x_0:
[----:B------:R-:W-:-:S04]  /*05a0*/  VIMNMX R3, PT, PT, R5, R4, !PT ;  /* 0x0000000405037248 */ /* 0x000fc80007fe0100 */
[----:B------:R-:W-:-:S13]  /*05b0*/  ISETP.GE.AND P0, PT, R3, R6, PT ;  /* 0x000000060300720c */ /* 0x000fda0003f06270 */
[----:B------:R-:W-:Y:S05]  /*05c0*/  @P0 EXIT ;  /* 0x000000000000094d */ /* 0x000fea0003800000 */
[----:B------:R-:W0:Y:S01]  /*05d0*/  LDC.64 R2, c[0x0][0x390] ;  /* 0x0000e400ff027b82 */ /* 0x000e220000000a00 */
[----:B------:R-:W-:-:S04]  /*05e0*/  IMAD R5, R5, R6, R4 ;  /* 0x0000000605057224 */ /* 0x000fc800078e0204 */
[----:B0-----:R-:W-:-:S05]  /*05f0*/  IMAD.WIDE R2, R5, 0x4, R2 ;  /* 0x0000000405027825 */ /* 0x001fca00078e0202 */
[----:B------:R-:W-:Y:S01]  /*0600*/  STG.E desc[UR8][R2.64], R25 ;  /* 0x0000001902007986 */ /* 0x000fe2000c101908 */
[----:B------:R-:W-:Y:S05]  /*0610*/  EXIT ;  /* 0x000000000000794d */ /* 0x000fea0003800000 */
.L_x_2:
[----:B------:R-:W-:-:S00]  /*0620*/  BRA `(.L_x_2) ;  /* 0xfffffffc00fc7947 */ /* 0x000fc0000383ffff */
[----:B------:R-:W-:-:S00]  /*0630*/  NOP ;  /* 0x0000000000007918 */ /* 0x000fc00000000000 */
        /* <DEDUP_REMOVED lines=12> */
.L_x_8:


//--------------------- .text._Z9matmulGPUPfS_S_i --------------------------
	.section	.text._Z9matmulGPUPfS_S_i,"ax",@progbits
	.align	128
        .global         _Z9matmulGPUPfS_S_i
        .type           _Z9matmulGPUPfS_S_i,@function
        .size           _Z9matmulGPUPfS_S_i,(.L_x_9 - _Z9matmulGPUPfS_S_i)
        .other          _Z9matmulGPUPfS_S_i,@"STO_CUDA_ENTRY STV_DEFAULT"
_Z9matmulGPUPfS_S_i:
.text._Z9matmulGPUPfS_S_i:
[----:B------:R-:W-:Y:S01]  /*0000*/  LDC R1, c[0x0][0x37c] ;  /* 0x0000df00ff017b82 */ /* 0x000fe20000000800 */
[----:B------:R-:W0:Y:S07]  /*0010*/  S2R R0, SR_TID.Y ;  /* 0x0000000000007919 */ /* 0x000e2e0000002200 */
[----:B------:R-:W0:Y:S01]  /*0020*/  S2UR UR4, SR_CTAID.Y ;  /* 0x00000000000479c3 */ /* 0x000e220000002600 */
[----:B------:R-:W1:Y:S01]  /*0030*/  LDCU UR20, c[0x0][0x398] ;  /* 0x00007300ff1477ac */ /* 0x000e620008000800 */
[----:B------:R-:W2:Y:S06]  /*0040*/  S2R R3, SR_TID.X ;  /* 0x0000000000037919 */ /* 0x000eac0000002100 */
[----:B------:R-:W0:Y:S08]  /*0050*/  LDC R13, c[0x0][0x364] ;  /* 0x0000d900ff0d7b82 */ /* 0x000e300000000800 */
[----:B------:R-:W2:Y:S08]  /*0060*/  S2UR UR5, SR_CTAID.X ;  /* 0x00000000000579c3 */ /* 0x000eb00000002500 */
[----:B------:R-:W2:Y:S01]  /*0070*/  LDC R2, c[0x0][0x360] ;  /* 0x0000d800ff027b82 */ /* 0x000ea20000000800 */
[----:B0-----:R-:W-:-:S02]  /*0080*/  IMAD R13, R13, UR4, R0 ;  /* 0x000000040d0d7c24 */ /* 0x001fc4000f8e0200 */
[----:B--2---:R-:W-:-:S05]  /*0090*/  IMAD R0, R2, UR5, R3 ;  /* 0x0000000502007c24 */ /* 0x004fca000f8e0203 */
[----:B------:R-:W-:-:S04]  /*00a0*/  VIMNMX R2, PT, PT, R13, R0, !PT ;  /* 0x000000000d027248 */ /* 0x000fc80007fe0100 */
[----:B-1----:R-:W-:-:S13]  /*00b0*/  ISETP.GE.AND P0, PT, R2, UR20, PT ;  /* 0x0000001402007c0c */ /* 0x002fda000bf06270 */
[----:B------:R-:W-:Y:S05]  /*00c0*/  @P0 EXIT ;  /* 0x000000000000094d */ /* 0x000fea0003800000 */
[----:B------:R-:W-:Y:S01]  /*00d0*/  UISETP.GE.U32.AND UP0, UPT, UR20, 0x8, UPT ;  /* 0x000000081400788c */ /* 0x000fe2000bf06070 */
[----:B------:R-:W-:Y:S02]  /*00e0*/  HFMA2 R12, -RZ, RZ, 0, 0 ;  /* 0x00000000ff0c7431 */ /* 0x000fe400000001ff */
[----:B------:R-:W-:Y:S01]  /*00f0*/  IMAD R13, R13, UR20, RZ ;  /* 0x000000140d0d7c24 */ /* 0x000fe2000f8e02ff */
[----:B------:R-:W-:Y:S01]  /*0100*/  UMOV UR4, URZ ;  /* 0x000000ff00047c82 */ /* 0x000fe20008000000 */
[----:B------:R-:W0:Y:S04]  /*0110*/  LDCU.64 UR18, c[0x0][0x358] ;  /* 0x00006b00ff1277ac */ /* 0x000e280008000a00 */
[----:B------:R-:W-:Y:S05]  /*0120*/  BRA.U !UP0, `(.L_x_3) ;  /* 0x0000000508047547 */ /* 0x000fea000b800000 */
[----:B------:R-:W1:Y:S01]  /*0130*/  LDCU.128 UR24, c[0x0][0x380] ;  /* 0x00007000ff1877ac */ /* 0x000e620008000c00 */
[----:B------:R-:W-:Y:S02]  /*0140*/  MOV R12, RZ ;  /* 0x000000ff000c7202 */ /* 0x000fe40000000f00 */
[----:B------:R-:W-:Y:S01]  /*0150*/  MOV R14, R0 ;  /* 0x00000000000e7202 */ /* 0x000fe20000000f00 */
[----:B------:R-:W-:-:S04]  /*0160*/  ULOP3.LUT UR4, UR20, 0x7ffffff8, URZ, 0xc0, !UPT ;  /* 0x7ffffff814047892 */ /* 0x000fc8000f8ec0ff */
[----:B------:R-:W-:Y:S01]  /*0170*/  UIADD3 UR5, UPT, UPT, -UR4, URZ, URZ ;  /* 0x000000ff04057290 */ /* 0x000fe2000fffe1ff */
[----:B-1----:R-:W-:Y:S01]  /*0180*/  MOV R2, UR24 ;  /* 0x0000001800027c02 */ /* 0x002fe20008000f00 */
[----:B------:R-:W-:Y:S01]  /*0190*/  UIMAD.WIDE UR6, UR20, 0x8, UR26 ;  /* 0x00000008140678a5 */ /* 0x000fe2000f8e021a */
[----:B------:R-:W-:Y:S01]  /*01a0*/  MOV R3, UR25 ;  /* 0x0000001900037c02 */ /* 0x000fe20008000f00 */
[----:B------:R-:W-:Y:S02]  /*01b0*/  UIMAD.WIDE UR8, UR20, 0xc, UR26 ;  /* 0x0000000c140878a5 */ /* 0x000fe4000f8e021a */
[----:B------:R-:W-:Y:S01]  /*01c0*/  UIMAD.WIDE UR10, UR20, 0x10, UR26 ;  /* 0x00000010140a78a5 */ /* 0x000fe2000f8e021a */
[----:B------:R-:W-:Y:S01]  /*01d0*/  IMAD.WIDE.U32 R2, R13, 0x4, R2 ;  /* 0x000000040d027825 */ /* 0x000fe200078e0002 */
[----:B------:R-:W-:Y:S02]  /*01e0*/  UIMAD.WIDE UR12, UR20, 0x14, UR26 ;  /* 0x00000014140c78a5 */ /* 0x000fe4000f8e021a */
[----:B------:R-:W-:Y:S01]  /*01f0*/  UIMAD.WIDE UR14, UR20, 0x18, UR26 ;  /* 0x00000018140e78a5 */ /* 0x000fe2000f8e021a */
[----:B------:R-:W-:Y:S01]  /*0200*/  IADD3 R2, P0, PT, R2, 0x10, RZ ;  /* 0x0000001002027810 */ /* 0x000fe20007f1e0ff */
[----:B------:R-:W-:-:S03]  /*0210*/  UIMAD.WIDE UR16, UR20, 0x1c, UR26 ;  /* 0x0000001c141078a5 */ /* 0x000fc6000f8e021a */
[----:B------:R-:W-:-:S09]  /*0220*/  IADD3.X R3, PT, PT, RZ, R3, RZ, P0, !PT ;  /* 0x00000003ff037210 */ /* 0x000fd200007fe4ff */
.L_x_4:
[----:B------:R-:W-:Y:S01]  /*0230*/  UIMAD.WIDE UR22, UR20, 0x4, UR26 ;  /* 0x00000004141678a5 */ /* 0x000fe2000f8e021a */
[----:B------:R-:W-:Y:S02]  /*0240*/  IMAD.MOV.U32 R23, RZ, RZ, 0x4 ;  /* 0x00000004ff177424 */ /* 0x000fe400078e00ff */
[----:B------:R-:W-:Y:S01]  /*0250*/  HFMA2 R11, -RZ, RZ, 0, 2.384185791015625e-07 ;  /* 0x00000004ff0b7431 */ /* 0x000fe200000001ff */
[----:B------:R-:W-:Y:S01]  /*0260*/  MOV R25, 0x4 ;  /* 0x0000000400197802 */ /* 0x000fe20000000f00 */
[----:B0-----:R-:W2:Y:S01]  /*0270*/  LDG.E R21, desc[UR18][R2.64+-0x10] ;  /* 0xfffff01202157981 */ /* 0x001ea2000c1e1900 */
[C---:B------:R-:W-:Y:S01]  /*0280*/  IMAD.WIDE R22, R14.reuse, R23, UR26 ;  /* 0x0000001a0e167e25 */ /* 0x040fe2000f8e0217 */
[----:B------:R-:W-:Y:S02]  /*0290*/  MOV R8, UR22 ;  /* 0x0000001600087c02 */ /* 0x000fe40008000f00 */
[----:B------:R-:W-:Y:S01]  /*02a0*/  MOV R9, UR23 ;  /* 0x0000001700097c02 */ /* 0x000fe20008000f00 */
[----:B------:R-:W3:Y:S02]  /*02b0*/  LDG.E R19, desc[UR18][R2.64+-0xc] ;  /* 0xfffff41202137981 */ /* 0x000ee4000c1e1900 */
[----:B------:R-:W-:-:S02]  /*02c0*/  IMAD.WIDE R8, R14, 0x4, R8 ;  /* 0x000000040e087825 */ /* 0x000fc400078e0208 */
[----:B------:R-:W2:Y:S01]  /*02d0*/  LDG.E R22, desc[UR18][R22.64] ;  /* 0x0000001216167981 */ /* 0x000ea2000c1e1900 */
[----:B------:R-:W-:Y:S01]  /*02e0*/  MOV R5, 0x4 ;  /* 0x0000000400057802 */ /* 0x000fe20000000f00 */
[C---:B------:R-:W-:Y:S02]  /*02f0*/  IMAD.WIDE R24, R14.reuse, R25, UR6 ;  /* 0x000000060e187e25 */ /* 0x040fe4000f8e0219 */
[----:B------:R0:W3:Y:S02]  /*0300*/  LDG.E R20, desc[UR18][R8.64] ;  /* 0x0000001208147981 */ /* 0x0000e4000c1e1900 */
[----:B------:R-:W-:Y:S02]  /*0310*/  IMAD.WIDE R10, R14, R11, UR8 ;  /* 0x000000080e0a7e25 */ /* 0x000fe4000f8e020b */
[----:B------:R-:W4:Y:S04]  /*0320*/  LDG.E R18, desc[UR18][R24.64] ;  /* 0x0000001218127981 */ /* 0x000f28000c1e1900 */
[----:B------:R-:W4:Y:S01]  /*0330*/  LDG.E R17, desc[UR18][R2.64+-0x8] ;  /* 0xfffff81202117981 */ /* 0x000f22000c1e1900 */
[----:B0-----:R-:W-:-:S02]  /*0340*/  HFMA2 R9, -RZ, RZ, 0, 2.384185791015625e-07 ;  /* 0x00000004ff097431 */ /* 0x001fc400000001ff */
[----:B------:R-:W-:Y:S01]  /*0350*/  IMAD.MOV.U32 R7, RZ, RZ, 0x4 ;  /* 0x00000004ff077424 */ /* 0x000fe200078e00ff */
[----:B------:R0:W5:Y:S01]  /*0360*/  LDG.E R16, desc[UR18][R10.64] ;  /* 0x000000120a107981 */ /* 0x000162000c1e1900 */
[----:B------:R-:W-:-:S03]  /*0370*/  IMAD.WIDE R4, R14, R5, UR10 ;  /* 0x0000000a0e047e25 */ /* 0x000fc6000f8e0205 */
[----:B------:R-:W5:Y:S01]  /*0380*/  LDG.E R15, desc[UR18][R2.64+-0x4] ;  /* 0xfffffc12020f7981 */ /* 0x000f62000c1e1900 */
[C---:B------:R-:W-:Y:S01]  /*0390*/  IMAD.WIDE R6, R14.reuse, R7, UR12 ;  /* 0x0000000c0e067e25 */ /* 0x040fe2000f8e0207 */
[----:B------:R-:W-:Y:S02]  /*03a0*/  MOV R27, 0x4 ;  /* 0x00000004001b7802 */ /* 0x000fe40000000f00 */
[----:B------:R1:W5:Y:S01]  /*03b0*/  LDG.E R4, desc[UR18][R4.64] ;  /* 0x0000001204047981 */ /* 0x000362000c1e1900 */
[----:B------:R-:W-:-:S03]  /*03c0*/  IMAD.WIDE R8, R14, R9, UR14 ;  /* 0x0000000e0e087e25 */ /* 0x000fc6000f8e0209 */
[----:B------:R-:W5:Y:S01]  /*03d0*/  LDG.E R23, desc[UR18][R2.64] ;  /* 0x0000001202177981 */ /* 0x000f62000c1e1900 */
[----:B0-----:R-:W-:-:S03]  /*03e0*/  IMAD.WIDE R10, R14, R27, UR16 ;  /* 0x000000100e0a7e25 */ /* 0x001fc6000f8e021b */
[----:B------:R-:W5:Y:S04]  /*03f0*/  LDG.E R7, desc[UR18][R6.64] ;  /* 0x0000001206077981 */ /* 0x000f68000c1e1900 */
[----:B------:R-:W5:Y:S04]  /*0400*/  LDG.E R24, desc[UR18][R2.64+0x4] ;  /* 0x0000041202187981 */ /* 0x000f68000c1e1900 */
[----:B------:R-:W5:Y:S04]  /*0410*/  LDG.E R8, desc[UR18][R8.64] ;  /* 0x0000001208087981 */ /* 0x000f68000c1e1900 */
[----:B------:R-:W5:Y:S04]  /*0420*/  LDG.E R25, desc[UR18][R2.64+0x8] ;  /* 0x0000081202197981 */ /* 0x000f68000c1e1900 */
[----:B------:R-:W5:Y:S04]  /*0430*/  LDG.E R10, desc[UR18][R10.64] ;  /* 0x000000120a0a7981 */ /* 0x000f68000c1e1900 */
[----:B------:R0:W5:Y:S01]  /*0440*/  LDG.E R27, desc[UR18][R2.64+0xc] ;  /* 0x00000c12021b7981 */ /* 0x000162000c1e1900 */
[----:B------:R-:W-:-:S04]  /*0450*/  UIADD3 UR5, UPT, UPT, UR5, 0x8, URZ ;  /* 0x0000000805057890 */ /* 0x000fc8000fffe0ff */
[----:B------:R-:W-:Y:S01]  /*0460*/  UISETP.NE.AND UP0, UPT, UR5, URZ, UPT ;  /* 0x000000ff0500728c */ /* 0x000fe2000bf05270 */
[----:B-1----:R-:W-:Y:S02]  /*0470*/  MOV R5, UR20 ;  /* 0x0000001400057c02 */ /* 0x002fe40008000f00 */
[----:B0-----:R-:W-:Y:S02]  /*0480*/  IADD3 R2, P0, PT, R2, 0x20, RZ ;  /* 0x0000002002027810 */ /* 0x001fe40007f1e0ff */
[----:B------:R-:W-:Y:S02]  /*0490*/  LEA R14, R5, R14, 0x3 ;  /* 0x0000000e050e7211 */ /* 0x000fe400078e18ff */
[----:B------:R-:W-:Y:S01]  /*04a0*/  IADD3.X R3, PT, PT, RZ, R3, RZ, P0, !PT ;  /* 0x00000003ff037210 */ /* 0x000fe200007fe4ff */
[----:B--2---:R-:W-:-:S04]  /*04b0*/  FFMA R22, R21, R22, R12 ;  /* 0x0000001615167223 */ /* 0x004fc8000000000c */
[----:B---3--:R-:W-:-:S04]  /*04c0*/  FFMA R20, R19, R20, R22 ;  /* 0x0000001413147223 */ /* 0x008fc80000000016 */
[----:B----4-:R-:W-:-:S04]  /*04d0*/  FFMA R18, R17, R18, R20 ;  /* 0x0000001211127223 */ /* 0x010fc80000000014 */
[----:B-----5:R-:W-:-:S04]  /*04e0*/  FFMA R16, R15, R16, R18 ;  /* 0x000000100f107223 */ /* 0x020fc80000000012 */
[----:B------:R-:W-:-:S04]  /*04f0*/  FFMA R23, R23, R4, R16 ;  /* 0x0000000417177223 */ /* 0x000fc80000000010 */
[----:B------:R-:W-:-:S04]  /*0500*/  FFMA R24, R24, R7, R23 ;  /* 0x0000000718187223 */ /* 0x000fc80000000017 */
[----:B------:R-:W-:-:S04]  /*0510*/  FFMA R8, R25, R8, R24 ;  /* 0x0000000819087223 */ /* 0x000fc80000000018 */
[----:B------:R-:W-:Y:S01]  /*0520*/  FFMA R12, R27, R10, R8 ;  /* 0x0000000a1b0c7223 */ /* 0x000fe20000000008 */
[----:B------:R-:W-:Y:S06]  /*0530*/  BRA.U UP0, `(.L_x_4) ;  /* 0xfffffffd003c7547 */ /* 0x000fec000b83ffff */
.L_x_3:
[----:B------:R-:W-:-:S04]  /*0540*/  ULOP3.LUT UR6, UR20, 0x7, URZ, 0xc0, !UPT ;  /* 0x0000000714067892 */ /* 0x000fc8000f8ec0ff */
[----:B------:R-:W-:-:S09]  /*0550*/  UISETP.NE.AND UP0, UPT, UR6, URZ, UPT ;  /* 0x000000ff0600728c */ /* 0x000fd2000bf05270 */
[----:B------:R-:W-:Y:S05]  /*0560*/  BRA.U !UP0, `(.L_x_5) ;  /* 0x0000000508387547 */ /* 0x000fea000b800000 */
[----:B------:R-:W-:Y:S02]  /*0570*/  UISETP.GE.U32.AND UP0, UPT, UR6, 0x4, UPT ;  /* 0x000000040600788c */ /* 0x000fe4000bf06070 */
[----:B------:R-:W-:-:S04]  /*0580*/  ULOP3.LUT UR5, UR20, 0x3, URZ, 0xc0, !UPT ;  /* 0x0000000314057892 */ /* 0x000fc8000f8ec0ff */
[----:B------:R-:W-:-:S03]  /*0590*/  UISETP.NE.AND UP1, UPT, UR5, URZ, UPT ;  /* 0x000000ff0500728c */ /* 0x000fc6000bf25270 */
[----:B------:R-:W-:Y:S08]  /*05a0*/  BRA.U !UP0, `(.L_x_6) ;  /* 0x00000001087c7547 */ /* 0x000ff0000b800000 */
[----:B------:R-:W1:Y:S01]  /*05b0*/  LDC.64 R6, c[0x0][0x388] ;  /* 0x0000e200ff067b82 */ /* 0x000e620000000a00 */
[----:B------:R-:W2:Y:S01]  /*05c0*/  LDCU.64 UR6, c[0x0][0x380] ;  /* 0x00007000ff0677ac */ /* 0x000ea20008000a00 */
[----:B------:R-:W-:Y:S01]  /*05d0*/  IMAD.U32 R9, RZ, RZ, UR4 ;  /* 0x00000004ff097e24 */ /* 0x000fe2000f8e00ff */
[C---:B------:R-:W-:Y:S02]  /*05e0*/  IADD3 R3, PT, PT, R13.reuse, UR4, RZ ;  /* 0x000000040d037c10 */ /* 0x040fe4000fffe0ff */
[----:B------:R-:W-:Y:S01]  /*05f0*/  IADD3 R10, P0, PT, R13, UR4, RZ ;  /* 0x000000040d0a7c10 */ /* 0x000fe2000ff1e0ff */
[----:B------:R-:W-:Y:S01]  /*0600*/  IMAD R9, R9, UR20, R0 ;  /* 0x0000001409097c24 */ /* 0x000fe2000f8e0200 */
[----:B------:R-:W-:Y:S01]  /*0610*/  MOV R11, UR20 ;  /* 0x00000014000b7c02 */ /* 0x000fe20008000f00 */
[----:B------:R-:W3:Y:S01]  /*0620*/  LDC.64 R4, c[0x0][0x380] ;  /* 0x0000e000ff047b82 */ /* 0x000ee20000000a00 */
[----:B------:R-:W-:Y:S01]  /*0630*/  MOV R15, UR20 ;  /* 0x00000014000f7c02 */ /* 0x000fe20008000f00 */
[----:B-1----:R-:W-:Y:S01]  /*0640*/  IMAD.WIDE R6, R9, 0x4, R6 ;  /* 0x0000000409067825 */ /* 0x002fe200078e0206 */
[----:B------:R-:W-:-:S05]  /*0650*/  MOV R9, UR20 ;  /* 0x0000001400097c02 */ /* 0x000fca0008000f00 */
[----:B------:R-:W-:Y:S02]  /*0660*/  IMAD.WIDE R8, R9, 0x4, R6 ;  /* 0x0000000409087825 */ /* 0x000fe400078e0206 */
[----:B0-----:R-:W4:Y:S02]  /*0670*/  LDG.E R6, desc[UR18][R6.64] ;  /* 0x0000001206067981 */ /* 0x001f24000c1e1900 */
[----:B---3--:R-:W-:Y:S01]  /*0680*/  IMAD.WIDE.U32 R4, R3, 0x4, R4 ;  /* 0x0000000403047825 */ /* 0x008fe200078e0004 */
[----:B------:R-:W-:Y:S01]  /*0690*/  IADD3.X R3, PT, PT, RZ, RZ, RZ, P0, !PT ;  /* 0x000000ffff037210 */ /* 0x000fe200007fe4ff */
[----:B------:R-:W3:Y:S01]  /*06a0*/  LDG.E R17, desc[UR18][R8.64] ;  /* 0x0000001208117981 */ /* 0x000ee2000c1e1900 */
[----:B--2---:R-:W-:-:S03]  /*06b0*/  LEA R2, P0, R10, UR6, 0x2 ;  /* 0x000000060a027c11 */ /* 0x004fc6000f8010ff */
[----:B------:R-:W4:Y:S01]  /*06c0*/  LDG.E R5, desc[UR18][R4.64] ;  /* 0x0000001204057981 */ /* 0x000f22000c1e1900 */
[----:B------:R-:W-:Y:S01]  /*06d0*/  LEA.HI.X R3, R10, UR7, R3, 0x2, P0 ;  /* 0x000000070a037c11 */ /* 0x000fe200080f1403 */
[----:B------:R-:W-:-:S04]  /*06e0*/  IMAD.WIDE R10, R11, 0x4, R8 ;  /* 0x000000040b0a7825 */ /* 0x000fc800078e0208 */
[----:B------:R-:W3:Y:S01]  /*06f0*/  LDG.E R16, desc[UR18][R2.64+0x4] ;  /* 0x0000041202107981 */ /* 0x000ee2000c1e1900 */
[----:B------:R-:W-:-:S03]  /*0700*/  IMAD.WIDE R14, R15, 0x4, R10 ;  /* 0x000000040f0e7825 */ /* 0x000fc600078e020a */
[----:B------:R-:W2:Y:S04]  /*0710*/  LDG.E R19, desc[UR18][R10.64] ;  /* 0x000000120a137981 */ /* 0x000ea8000c1e1900 */
[----:B------:R-:W2:Y:S04]  /*0720*/  LDG.E R18, desc[UR18][R2.64+0x8] ;  /* 0x0000081202127981 */ /* 0x000ea8000c1e1900 */
[----:B------:R-:W5:Y:S04]  /*0730*/  LDG.E R20, desc[UR18][R2.64+0xc] ;  /* 0x00000c1202147981 */ /* 0x000f68000c1e1900 */
[----:B------:R-:W5:Y:S01]  /*0740*/  LDG.E R14, desc[UR18][R14.64] ;  /* 0x000000120e0e7981 */ /* 0x000f62000c1e1900 */
[----:B------:R-:W-:Y:S01]  /*0750*/  UIADD3 UR4, UPT, UPT, UR4, 0x4, URZ ;  /* 0x0000000404047890 */ /* 0x000fe2000fffe0ff */
[----:B----4-:R-:W-:-:S04]  /*0760*/  FFMA R5, R5, R6, R12 ;  /* 0x0000000605057223 */ /* 0x010fc8000000000c */
[----:B---3--:R-:W-:-:S04]  /*0770*/  FFMA R5, R16, R17, R5 ;  /* 0x0000001110057223 */ /* 0x008fc80000000005 */
[----:B--2---:R-:W-:-:S04]  /*0780*/  FFMA R5, R18, R19, R5 ;  /* 0x0000001312057223 */ /* 0x004fc80000000005 */
[----:B-----5:R-:W-:-:S07]  /*0790*/  FFMA R12, R20, R14, R5 ;  /* 0x0000000e140c7223 */ /* 0x020fce0000000005 */
.L_x_6:
[----:B------:R-:W-:Y:S05]  /*07a0*/  BRA.U !UP1, `(.L_x_5) ;  /* 0x0000000109a87547 */ /* 0x000fea000b800000 */
[----:B------:R-:W-:Y:S01]  /*07b0*/  UISETP.NE.AND UP0, UPT, UR5, 0x1, UPT ;  /* 0x000000010500788c */ /* 0x000fe2000bf05270 */
[----:B------:R-:W-:Y:S01]  /*07c0*/  MOV R7, UR4 ;  /* 0x0000000400077c02 */ /* 0x000fe20008000f00 */
[----:B------:R-:W-:Y:S02]  /*07d0*/  ULOP3.LUT UR5, UR20, 0x1, URZ, 0xc0, !UPT ;  /* 0x0000000114057892 */ /* 0x000fe4000f8ec0ff */
[----:B------:R-:W-:Y:S02]  /*07e0*/  MOV R15, UR20 ;  /* 0x00000014000f7c02 */ /* 0x000fe40008000f00 */
[----:B------:R-:W-:Y:S01]  /*07f0*/  UISETP.NE.U32.AND UP1, UPT, UR5, 0x1, UPT ;  /* 0x000000010500788c */ /* 0x000fe2000bf25070 */
[----:B------:R-:W-:-:S04]  /*0800*/  PLOP3.LUT P1, PT, PT, PT, UP0, 0x80, 0x8 ;  /* 0x000000000008781c */ /* 0x000fc80003f2f008 */
[----:B------:R-:W1:Y:S01]  /*0810*/  @UP0 LDCU.128 UR8, c[0x0][0x380] ;  /* 0x00007000ff0807ac */ /* 0x000e620008000c00 */
[----:B------:R-:W-:Y:S01]  /*0820*/  PLOP3.LUT P0, PT, PT, PT, UP1, 0x80, 0x8 ;  /* 0x000000000008781c */ /* 0x000fe20003f0f018 */
[----:B------:R-:W2:Y:S04]  /*0830*/  @UP0 LDCU.64 UR6, c[0x0][0x380] ;  /* 0x00007000ff0607ac */ /* 0x000ea80008000a00 */
[----:B------:R-:W3:Y:S03]  /*0840*/  @!UP1 LDCU.128 UR12, c[0x0][0x380] ;  /* 0x00007000ff0c97ac */ /* 0x000ee60008000c00 */
[C---:B------:R-:W-:Y:S02]  /*0850*/  @P1 IADD3 R3, PT, PT, R13.reuse, UR4, RZ ;  /* 0x000000040d031c10 */ /* 0x040fe4000fffe0ff */
[----:B------:R-:W-:Y:S01]  /*0860*/  @P1 IADD3 R6, P2, PT, R13, UR4, RZ ;  /* 0x000000040d061c10 */ /* 0x000fe2000ff5e0ff */
[----:B------:R-:W-:Y:S01]  /*0870*/  @UP0 UIADD3 UR4, UPT, UPT, UR4, 0x2, URZ ;  /* 0x0000000204040890 */ /* 0x000fe2000fffe0ff */
[----:B-1----:R-:W-:Y:S01]  /*0880*/  MOV R11, UR9 ;  /* 0x00000009000b7c02 */ /* 0x002fe20008000f00 */
[----:B------:R-:W-:Y:S01]  /*0890*/  IMAD.U32 R10, RZ, RZ, UR8 ;  /* 0x00000008ff0a7e24 */ /* 0x000fe2000f8e00ff */
[----:B------:R-:W-:-:S02]  /*08a0*/  MOV R4, UR10 ;  /* 0x0000000a00047c02 */ /* 0x000fc40008000f00 */
[----:B------:R-:W-:Y:S01]  /*08b0*/  MOV R5, UR11 ;  /* 0x0000000b00057c02 */ /* 0x000fe20008000f00 */
[----:B------:R-:W-:-:S04]  /*08c0*/  @P1 IMAD.WIDE.U32 R10, R3, 0x4, R10 ;  /* 0x00000004030a1825 */ /* 0x000fc800078e000a */
[----:B------:R-:W-:Y:S01]  /*08d0*/  @P1 IMAD R3, R7, UR20, R0 ;  /* 0x0000001407031c24 */ /* 0x000fe2000f8e0200 */
[----:B------:R-:W-:Y:S01]  /*08e0*/  @P1 IADD3.X R7, PT, PT, RZ, RZ, RZ, P2, !PT ;  /* 0x000000ffff071210 */ /* 0x000fe200017fe4ff */
[----:B------:R-:W-:Y:S01]  /*08f0*/  IMAD.U32 R19, RZ, RZ, UR4 ;  /* 0x00000004ff137e24 */ /* 0x000fe2000f8e00ff */
[C---:B--2---:R-:W-:Y:S01]  /*0900*/  @P1 LEA R2, P2, R6.reuse, UR6, 0x2 ;  /* 0x0000000606021c11 */ /* 0x044fe2000f8410ff */
[----:B------:R-:W-:Y:S01]  /*0910*/  @P1 IMAD.WIDE R4, R3, 0x4, R4 ;  /* 0x0000000403041825 */ /* 0x000fe200078e0204 */
[----:B------:R-:W-:Y:S01]  /*0920*/  @!P0 IADD3 R17, PT, PT, R13, UR4, RZ ;  /* 0x000000040d118c10 */ /* 0x000fe2000fffe0ff */
[----:B0-----:R-:W2:Y:S01]  /*0930*/  @P1 LDG.E R11, desc[UR18][R10.64] ;  /* 0x000000120a0b1981 */ /* 0x001ea2000c1e1900 */
[----:B------:R-:W-:Y:S01]  /*0940*/  @P1 LEA.HI.X R3, R6, UR7, R7, 0x2, P2 ;  /* 0x0000000706031c11 */ /* 0x000fe200090f1407 */
[----:B------:R-:W-:Y:S01]  /*0950*/  @!P0 IMAD R19, R19, UR20, R0 ;  /* 0x0000001413138c24 */ /* 0x000fe2000f8e0200 */
[----:B---3--:R-:W-:Y:S01]  /*0960*/  MOV R6, UR12 ;  /* 0x0000000c00067c02 */ /* 0x008fe20008000f00 */
[----:B------:R-:W-:Y:S01]  /*0970*/  @P1 IMAD.WIDE R14, R15, 0x4, R4 ;  /* 0x000000040f0e1825 */ /* 0x000fe200078e0204 */
[----:B------:R-:W-:Y:S01]  /*0980*/  MOV R7, UR13 ;  /* 0x0000000d00077c02 */ /* 0x000fe20008000f00 */
[----:B------:R-:W2:Y:S01]  /*0990*/  @P1 LDG.E R4, desc[UR18][R4.64] ;  /* 0x0000001204041981 */ /* 0x000ea2000c1e1900 */
[----:B------:R-:W-:-:S02]  /*09a0*/  MOV R8, UR14 ;  /* 0x0000000e00087c02 */ /* 0x000fc40008000f00 */
[----:B------:R-:W-:Y:S01]  /*09b0*/  MOV R9, UR15 ;  /* 0x0000000f00097c02 */ /* 0x000fe20008000f00 */
[----:B------:R-:W-:Y:S01]  /*09c0*/  @!P0 IMAD.WIDE.U32 R6, R17, 0x4, R6 ;  /* 0x0000000411068825 */ /* 0x000fe200078e0006 */
[----:B------:R-:W3:Y:S03]  /*09d0*/  @P1 LDG.E R14, desc[UR18][R14.64] ;  /* 0x000000120e0e1981 */ /* 0x000ee6000c1e1900 */
[----:B------:R-:W-:Y:S01]  /*09e0*/  @!P0 IMAD.WIDE R8, R19, 0x4, R8 ;  /* 0x0000000413088825 */ /* 0x000fe200078e0208 */
[----:B------:R-:W3:Y:S04]  /*09f0*/  @P1 LDG.E R2, desc[UR18][R2.64+0x4] ;  /* 0x0000041202021981 */ /* 0x000ee8000c1e1900 */
[----:B------:R-:W4:Y:S04]  /*0a00*/  @!P0 LDG.E R7, desc[UR18][R6.64] ;  /* 0x0000001206078981 */ /* 0x000f28000c1e1900 */
[----:B------:R-:W4:Y:S01]  /*0a10*/  @!P0 LDG.E R8, desc[UR18][R8.64] ;  /* 0x0000001208088981 */ /* 0x000f22000c1e1900 */
[----:B--2---:R-:W-:-:S04]  /*0a20*/  @P1 FFMA R11, R11, R4, R12 ;  /* 0x000000040b0b1223 */ /* 0x004fc8000000000c */
[----:B---3--:R-:W-:-:S04]  /*0a30*/  @P1 FFMA R12, R2, R14, R11 ;  /* 0x0000000e020c1223 */ /* 0x008fc8000000000b */
[----:B----4-:R-:W-:-:S07]  /*0a40*/  @!P0 FFMA R12, R7, R8, R12 ;  /* 0x00000008070c8223 */ /* 0x010fce000000000c */
.L_x_5:
[----:B------:R-:W1:Y:S01]  /*0a50*/  LDC.64 R2, c[0x0][0x390] ;  /* 0x0000e400ff027b82 */ /* 0x000e620000000a00 */
[----:B------:R-:W-:-:S05]  /*0a60*/  IADD3 R13, PT, PT, R0, R13, RZ ;  /* 0x0000000d000d7210 */ /* 0x000fca0007ffe0ff */
[----:B-1----:R-:W-:-:S05]  /*0a70*/  IMAD.WIDE R2, R13, 0x4, R2 ;  /* 0x000000040d027825 */ /* 0x002fca00078e0202 */
[----:B0-----:R-:W-:Y:S01]  /*0a80*/  STG.E desc[UR18][R2.64], R12 ;  /* 0x0000000c02007986 */ /* 0x001fe2000c101912 */
[----:B------:R-:W-:Y:S05]  /*0a90*/  EXIT ;  /* 0x000000000000794d */ /* 0x000fea0003800000 */
.L_x_7:
        /* <DEDUP_REMOVED lines=14> */
.L_x_9:


//--------------------- .nv.shared._Z12matmulSharedPfS_S_i --------------------------
	.section	.nv.shared._Z12matmulSharedPfS_S_i,"aw",@nobits
	.sectionflags	@""
	.align	4
.nv.shared._Z12matmulSharedPfS_S_i:
	.zero		3072


//--------------------- .nv.shared.reserved.0     --------------------------
	.section	.nv.shared.reserved.0,"aw",@nobits
	.weak		__nv_reservedSMEM_offset_0_alias
	.size		__nv_reservedSMEM_offset_0_alias, 0, 64
	.other		__nv_reservedSMEM_offset_0_alias,@"STO_CUDA_RESERVED_SHARED STV_DEFAULT"
__nv_reservedSMEM_offset_0_alias:
	.zero		0
	.zero		64


//--------------------- .nv.constant0._Z12matmulSharedPfS_S_i --------------------------
	.section	.nv.constant0._Z12matmulSharedPfS_S_i,"a",@progbits
	.sectionflags	@""
	.align	4
.nv.constant0._Z12matmulSharedPfS_S_i:
	.zero		924


//--------------------- .nv.constant0._Z9matmulGPUPfS_S_i --------------------------
	.section	.nv.constant0._Z9matmulGPUPfS_S_i,"a",@progbits
	.sectionflags	@""
	.align	4
.nv.constant0._Z9matmulGPUPfS_S_i:
	.zero		924


//--------------------- SYMBOLS --------------------------

	.type		.nv.reservedSmem.offset0,@object
	.size		.nv.reservedSmem.offset0,0x4
	.type		.nv.reservedSmem.cap,@object
	.size		.nv.reservedSmem.cap,0x4
